//
// Generated by NVIDIA NVVM Compiler
//
// Compiler Build ID: CL-36424714
// Cuda compilation tools, release 13.0, V13.0.88
// Based on NVVM 20.0.0
//

.version 9.0
.target sm_100
.address_size 64

	// .globl	_Z16kernelMontecarloPfS_Pi

.visible .entry _Z16kernelMontecarloPfS_Pi(
	.param .u64 .ptr .align 1 _Z16kernelMontecarloPfS_Pi_param_0,
	.param .u64 .ptr .align 1 _Z16kernelMontecarloPfS_Pi_param_1,
	.param .u64 .ptr .align 1 _Z16kernelMontecarloPfS_Pi_param_2
)
{
	.reg .pred 	%p<2>;
	.reg .b32 	%r<6>;
	.reg .b32 	%f<5>;
	.reg .b64 	%rd<10>;

	ld.param.u64 	%rd2, [_Z16kernelMontecarloPfS_Pi_param_0];
	ld.param.u64 	%rd3, [_Z16kernelMontecarloPfS_Pi_param_1];
	ld.param.u64 	%rd1, [_Z16kernelMontecarloPfS_Pi_param_2];
	cvta.to.global.u64 	%rd4, %rd3;
	cvta.to.global.u64 	%rd5, %rd2;
	mov.u32 	%r1, %tid.x;
	mov.u32 	%r2, %ctaid.x;
	mov.u32 	%r3, %ntid.x;
	mad.lo.s32 	%r4, %r2, %r3, %r1;
	mul.wide.s32 	%rd6, %r4, 4;
	add.s64 	%rd7, %rd5, %rd6;
	ld.global.f32 	%f1, [%rd7];
	add.s64 	%rd8, %rd4, %rd6;
	ld.global.f32 	%f2, [%rd8];
	mul.f32 	%f3, %f2, %f2;
	fma.rn.f32 	%f4, %f1, %f1, %f3;
	setp.gtu.f32 	%p1, %f4, 0f3F800000;
	@%p1 bra 	$L__BB0_2;
	cvta.to.global.u64 	%rd9, %rd1;
	atom.global.add.u32 	%r5, [%rd9], 1;
$L__BB0_2:
	ret;

}


// ===== COMPILED SASS (sm_100) =====

	.target	sm_100

	.elftype	@"ET_EXEC"


//--------------------- .note.nv.tkinfo           --------------------------
	.section	.note.nv.tkinfo,"",@"SHT_NOTE"
	.sectionflags	@"SHF_NOTE_NV_TKINFO"
	.tkinfo
        /*0018*/ 	.word	0x00000002
        /*0030*/ 	.string	""
        /*0030*/ 	.string	"ptxas"
        /*0030*/ 	.string	"Cuda compilation tools, release 13.0, V13.0.88"
        /*0030*/ 	.string	"Build cuda_13.0.r13.0/compiler.36424714_0"
        /*0030*/ 	.string	"-arch sm_100 -m 64 "



//--------------------- .note.nv.cuinfo           --------------------------
	.section	.note.nv.cuinfo,"",@"SHT_NOTE"
	.sectionflags	@"SHF_NOTE_NV_CUINFO"
        /*0018*/ 	.short	0x0002
        /*001a*/ 	.short	0x0064
        /*001c*/ 	.short	0x0082
	.zero		2


//--------------------- .nv.info                  --------------------------
	.section	.nv.info,"",@"SHT_CUDA_INFO"
	.align	4


	//----- nvinfo : EIATTR_REGCOUNT
	.align		4
        /*0000*/ 	.byte	0x04, 0x2f
        /*0002*/ 	.short	(.L_1 - .L_0)
	.align		4
.L_0:
        /*0004*/ 	.word	index@(_Z16kernelMontecarloPfS_Pi)
        /*0008*/ 	.word	0x0000000a


	//----- nvinfo : EIATTR_FRAME_SIZE
	.align		4
.L_1:
        /*000c*/ 	.byte	0x04, 0x11
        /*000e*/ 	.short	(.L_3 - .L_2)
	.align		4
.L_2:
        /*0010*/ 	.word	index@(_Z16kernelMontecarloPfS_Pi)
        /*0014*/ 	.word	0x00000000


	//----- nvinfo : EIATTR_MIN_STACK_SIZE
	.align		4
.L_3:
        /*0018*/ 	.byte	0x04, 0x12
        /*001a*/ 	.short	(.L_5 - .L_4)
	.align		4
.L_4:
        /*001c*/ 	.word	index@(_Z16kernelMontecarloPfS_Pi)
        /*0020*/ 	.word	0x00000000
.L_5:


//--------------------- .nv.compat                --------------------------
	.section	.nv.compat,"",@"SHT_CUDA_COMPAT_INFO"
	.align	4
        /*0000*/ 	.byte	0x02, 0x09, 0x00, 0x00, 0x02, 0x02, 0x01, 0x00, 0x02, 0x05, 0x05, 0x00, 0x03, 0x07, 0x01, 0x01
        /*0010*/ 	.byte	0x02, 0x03, 0x00, 0x00, 0x02, 0x06, 0x01, 0x00, 0x04, 0x0b, 0x08, 0x00, 0x01, 0x00, 0x00, 0x00
        /*0020*/ 	.byte	0x00, 0x00, 0x00, 0x00


//--------------------- .nv.info._Z16kernelMontecarloPfS_Pi --------------------------
	.section	.nv.info._Z16kernelMontecarloPfS_Pi,"",@"SHT_CUDA_INFO"
	.sectionflags	@""
	.align	4


	//----- nvinfo : EIATTR_CUDA_API_VERSION
	.align		4
        /*0000*/ 	.byte	0x04, 0x37
        /*0002*/ 	.short	(.L_7 - .L_6)
.L_6:
        /*0004*/ 	.word	0x00000082


	//----- nvinfo : EIATTR_KPARAM_INFO
	.align		4
.L_7:
        /*0008*/ 	.byte	0x04, 0x17
        /*000a*/ 	.short	(.L_9 - .L_8)
.L_8:
        /*000c*/ 	.word	0x00000000
        /*0010*/ 	.short	0x0002
        /*0012*/ 	.short	0x0010
        /*0014*/ 	.byte	0x00, 0xf5, 0x21, 0x00


	//----- nvinfo : EIATTR_KPARAM_INFO
	.align		4
.L_9:
        /*0018*/ 	.byte	0x04, 0x17
        /*001a*/ 	.short	(.L_11 - .L_10)
.L_10:
        /*001c*/ 	.word	0x00000000
        /*0020*/ 	.short	0x0001
        /*0022*/ 	.short	0x0008
        /*0024*/ 	.byte	0x00, 0xf5, 0x21, 0x00


	//----- nvinfo : EIATTR_KPARAM_INFO
	.align		4
.L_11:
        /*0028*/ 	.byte	0x04, 0x17
        /*002a*/ 	.short	(.L_13 - .L_12)
.L_12:
        /*002c*/ 	.word	0x00000000
        /*0030*/ 	.short	0x0000
        /*0032*/ 	.short	0x0000
        /*0034*/ 	.byte	0x00, 0xf5, 0x21, 0x00


	//----- nvinfo : EIATTR_SPARSE_MMA_MASK
	.align		4
.L_13:
        /*0038*/ 	.byte	0x03, 0x50
        /*003a*/ 	.short	0x0000


	//----- nvinfo : EIATTR_MAXREG_COUNT
	.align		4
        /*003c*/ 	.byte	0x03, 0x1b
        /*003e*/ 	.short	0x00ff


	//----- nvinfo : EIATTR_MERCURY_ISA_VERSION
	.align		4
        /*0040*/ 	.byte	0x03, 0x5f
        /*0042*/ 	.short	0x0101


	//----- nvinfo : EIATTR_INT_WARP_WIDE_INSTR_OFFSETS
	.align		4
        /*0044*/ 	.byte	0x04, 0x31
        /*0046*/ 	.short	(.L_15 - .L_14)


	//   ....[0]....
.L_14:
        /*0048*/ 	.word	0x00000120


	//----- nvinfo : EIATTR_VRC_CTA_INIT_COUNT
	.align		4
.L_15:
        /*004c*/ 	.byte	0x02, 0x4a
	.zero		1
	.zero		1


	//----- nvinfo : EIATTR_EXIT_INSTR_OFFSETS
	.align		4
        /*0050*/ 	.byte	0x04, 0x1c
        /*0052*/ 	.short	(.L_17 - .L_16)


	//   ....[0]....
.L_16:
        /*0054*/ 	.word	0x000000f0


	//   ....[1]....
        /*0058*/ 	.word	0x00000170


	//----- nvinfo : EIATTR_CBANK_PARAM_SIZE
	.align		4
.L_17:
        /*005c*/ 	.byte	0x03, 0x19
        /*005e*/ 	.short	0x0018


	//----- nvinfo : EIATTR_PARAM_CBANK
	.align		4
        /*0060*/ 	.byte	0x04, 0x0a
        /*0062*/ 	.short	(.L_19 - .L_18)
	.align		4
.L_18:
        /*0064*/ 	.word	index@(.nv.constant0._Z16kernelMontecarloPfS_Pi)
        /*0068*/ 	.short	0x0380
        /*006a*/ 	.short	0x0018


	//----- nvinfo : EIATTR_SW_WAR
	.align		4
.L_19:
        /*006c*/ 	.byte	0x04, 0x36
        /*006e*/ 	.short	(.L_21 - .L_20)
.L_20:
        /*0070*/ 	.word	0x00000008
.L_21:


//--------------------- .nv.callgraph             --------------------------
	.section	.nv.callgraph,"",@"SHT_CUDA_CALLGRAPH"
	.align	4
	.sectionentsize	8
	.align		4
        /*0000*/ 	.word	0x00000000
	.align		4
        /*0004*/ 	.word	0xffffffff
	.align		4
        /*0008*/ 	.word	0x00000000
	.align		4
        /*000c*/ 	.word	0xfffffffe
	.align		4
        /*0010*/ 	.word	0x00000000
	.align		4
        /*0014*/ 	.word	0xfffffffd
	.align		4
        /*0018*/ 	.word	0x00000000
	.align		4
        /*001c*/ 	.word	0xfffffffc


//--------------------- .text._Z16kernelMontecarloPfS_Pi --------------------------
	.section	.text._Z16kernelMontecarloPfS_Pi,"ax",@progbits
	.align	128
        .global         _Z16kernelMontecarloPfS_Pi
        .type           _Z16kernelMontecarloPfS_Pi,@function
        .size           _Z16kernelMontecarloPfS_Pi,(.L_x_1 - _Z16kernelMontecarloPfS_Pi)
        .other          _Z16kernelMontecarloPfS_Pi,@"STO_CUDA_ENTRY STV_DEFAULT"
_Z16kernelMontecarloPfS_Pi:
.text._Z16kernelMontecarloPfS_Pi:
[----:B------:R-:W-:Y:S01]  /*0000*/  LDC R1, c[0x0][0x37c] ;  /* 0x0000df00ff017b82 */ /* 0x000fe20000000800 */
[----:B------:R-:W0:Y:S07]  /*0010*/  S2R R7, SR_TID.X ;  /* 0x0000000000077919 */ /* 0x000e2e0000002100 */
[----:B------:R-:W0:Y:S01]  /*0020*/  S2UR UR6, SR_CTAID.X ;  /* 0x00000000000679c3 */ /* 0x000e220000002500 */
[----:B------:R-:W1:Y:S07]  /*0030*/  LDCU.64 UR4, c[0x0][0x358] ;  /* 0x00006b00ff0477ac */ /* 0x000e6e0008000a00 */
[----:B------:R-:W0:Y:S08]  /*0040*/  LDC R0, c[0x0][0x360] ;  /* 0x0000d800ff007b82 */ /* 0x000e300000000800 */
[----:B------:R-:W2:Y:S08]  /*0050*/  LDC.64 R4, c[0x0][0x388] ;  /* 0x0000e200ff047b82 */ /* 0x000eb00000000a00 */
[----:B------:R-:W3:Y:S01]  /*0060*/  LDC.64 R2, c[0x0][0x380] ;  /* 0x0000e000ff027b82 */ /* 0x000ee20000000a00 */
[----:B0-----:R-:W-:-:S04]  /*0070*/  IMAD R7, R0, UR6, R7 ;  /* 0x0000000600077c24 */ /* 0x001fc8000f8e0207 */
[----:B--2---:R-:W-:-:S06]  /*0080*/  IMAD.WIDE R4, R7, 0x4, R4 ;  /* 0x0000000407047825 */ /* 0x004fcc00078e0204 */
[----:B-1----:R-:W2:Y:S01]  /*0090*/  LDG.E R4, desc[UR4][R4.64] ;  /* 0x0000000404047981 */ /* 0x002ea2000c1e1900 */
[----:B---3--:R-:W-:-:S06]  /*00a0*/  IMAD.WIDE R2, R7, 0x4, R2 ;  /* 0x0000000407027825 */ /* 0x008fcc00078e0202 */
[----:B------:R-:W3:Y:S01]  /*00b0*/  LDG.E R2, desc[UR4][R2.64] ;  /* 0x0000000402027981 */ /* 0x000ee2000c1e1900 */
[----:B--2---:R-:W-:-:S04]  /*00c0*/  FMUL R7, R4, R4 ;  /* 0x0000000404077220 */ /* 0x004fc80000400000 */
[----:B---3--:R-:W-:-:S05]  /*00d0*/  FFMA R7, R2, R2, R7 ;  /* 0x0000000202077223 */ /* 0x008fca0000000007 */
[----:B------:R-:W-:-:S13]  /*00e0*/  FSETP.GTU.AND P0, PT, R7, 1, PT ;  /* 0x3f8000000700780b */ /* 0x000fda0003f0c000 */
[----:B------:R-:W-:Y:S05]  /*00f0*/  @P0 EXIT ;  /* 0x000000000000094d */ /* 0x000fea0003800000 */
[----:B------:R-:W0:Y:S01]  /*0100*/  S2R R0, SR_LANEID ;  /* 0x0000000000007919 */ /* 0x000e220000000000 */
[----:B------:R-:W1:Y:S01]  /*0110*/  LDC.64 R2, c[0x0][0x390] ;  /* 0x0000e400ff027b82 */ /* 0x000e620000000a00 */
[----:B------:R-:W-:Y:S02]  /*0120*/  VOTEU.ANY UR6, UPT, PT ;  /* 0x0000000000067886 */ /* 0x000fe400038e0100 */
[----:B------:R-:W-:Y:S02]  /*0130*/  UFLO.U32 UR7, UR6 ;  /* 0x00000006000772bd */ /* 0x000fe400080e0000 */
[----:B------:R-:W1:Y:S04]  /*0140*/  POPC R5, UR6 ;  /* 0x0000000600057d09 */ /* 0x000e680008000000 */
[----:B0-----:R-:W-:-:S13]  /*0150*/  ISETP.EQ.U32.AND P0, PT, R0, UR7, PT ;  /* 0x0000000700007c0c */ /* 0x001fda000bf02070 */
[----:B-1----:R-:W-:Y:S01]  /*0160*/  @P0 REDG.E.ADD.STRONG.GPU desc[UR4][R2.64], R5 ;  /* 0x000000050200098e */ /* 0x002fe2000c12e104 */
[----:B------:R-:W-:Y:S05]  /*0170*/  EXIT ;  /* 0x000000000000794d */ /* 0x000fea0003800000 */
.L_x_0:
[----:B------:R-:W-:-:S00]  /*0180*/  BRA `(.L_x_0) ;  /* 0xfffffffc00fc7947 */ /* 0x000fc0000383ffff */
[----:B------:R-:W-:-:S00]  /*0190*/  NOP ;  /* 0x0000000000007918 */ /* 0x000fc00000000000 */
        /* <DEDUP_REMOVED lines=14> */
.L_x_1:


//--------------------- .nv.shared.reserved.0     --------------------------
	.section	.nv.shared.reserved.0,"aw",@nobits
	.weak		__nv_reservedSMEM_offset_0_alias
	.size		__nv_reservedSMEM_offset_0_alias, 0, 64
	.other		__nv_reservedSMEM_offset_0_alias,@"STO_CUDA_RESERVED_SHARED STV_DEFAULT"
__nv_reservedSMEM_offset_0_alias:
	.zero		0
	.zero		64


//--------------------- .nv.constant0._Z16kernelMontecarloPfS_Pi --------------------------
	.section	.nv.constant0._Z16kernelMontecarloPfS_Pi,"a",@progbits
	.sectionflags	@""
	.align	4
.nv.constant0._Z16kernelMontecarloPfS_Pi:
	.zero		920


//--------------------- SYMBOLS --------------------------

	.type		.nv.reservedSmem.offset0,@object
	.size		.nv.reservedSmem.offset0,0x4
